//
// Generated by NVIDIA NVVM Compiler
//
// Compiler Build ID: CL-36424714
// Cuda compilation tools, release 13.0, V13.0.88
// Based on NVVM 20.0.0
//

.version 9.0
.target sm_100
.address_size 64

	// .globl	_Z12VecProdOnGPUPiS_S_i
.global .align 4 .b8 tmpC[67108864];

.visible .entry _Z12VecProdOnGPUPiS_S_i(
	.param .u64 .ptr .align 1 _Z12VecProdOnGPUPiS_S_i_param_0,
	.param .u64 .ptr .align 1 _Z12VecProdOnGPUPiS_S_i_param_1,
	.param .u64 .ptr .align 1 _Z12VecProdOnGPUPiS_S_i_param_2,
	.param .u32 _Z12VecProdOnGPUPiS_S_i_param_3
)
{


	ret;

}


// ===== COMPILED SASS (sm_100) =====

	.target	sm_100

	.elftype	@"ET_EXEC"


//--------------------- .note.nv.tkinfo           --------------------------
	.section	.note.nv.tkinfo,"",@"SHT_NOTE"
	.sectionflags	@"SHF_NOTE_NV_TKINFO"
	.tkinfo
        /*0018*/ 	.word	0x00000002
        /*0030*/ 	.string	""
        /*0030*/ 	.string	"ptxas"
        /*0030*/ 	.string	"Cuda compilation tools, release 13.0, V13.0.88"
        /*0030*/ 	.string	"Build cuda_13.0.r13.0/compiler.36424714_0"
        /*0030*/ 	.string	"-arch sm_100 -m 64 "



//--------------------- .note.nv.cuinfo           --------------------------
	.section	.note.nv.cuinfo,"",@"SHT_NOTE"
	.sectionflags	@"SHF_NOTE_NV_CUINFO"
        /*0018*/ 	.short	0x0002
        /*001a*/ 	.short	0x0064
        /*001c*/ 	.short	0x0082
	.zero		2


//--------------------- .nv.info                  --------------------------
	.section	.nv.info,"",@"SHT_CUDA_INFO"
	.align	4


	//----- nvinfo : EIATTR_REGCOUNT
	.align		4
        /*0000*/ 	.byte	0x04, 0x2f
        /*0002*/ 	.short	(.L_2 - .L_1)
	.align		4
.L_1:
        /*0004*/ 	.word	index@(_Z12VecProdOnGPUPiS_S_i)
        /*0008*/ 	.word	0x00000004


	//----- nvinfo : EIATTR_FRAME_SIZE
	.align		4
.L_2:
        /*000c*/ 	.byte	0x04, 0x11
        /*000e*/ 	.short	(.L_4 - .L_3)
	.align		4
.L_3:
        /*0010*/ 	.word	index@(_Z12VecProdOnGPUPiS_S_i)
        /*0014*/ 	.word	0x00000000


	//----- nvinfo : EIATTR_MIN_STACK_SIZE
	.align		4
.L_4:
        /*0018*/ 	.byte	0x04, 0x12
        /*001a*/ 	.short	(.L_6 - .L_5)
	.align		4
.L_5:
        /*001c*/ 	.word	index@(_Z12VecProdOnGPUPiS_S_i)
        /*0020*/ 	.word	0x00000000
.L_6:


//--------------------- .nv.compat                --------------------------
	.section	.nv.compat,"",@"SHT_CUDA_COMPAT_INFO"
	.align	4
        /*0000*/ 	.byte	0x02, 0x09, 0x00, 0x00, 0x02, 0x02, 0x01, 0x00, 0x02, 0x05, 0x05, 0x00, 0x03, 0x07, 0x01, 0x01
        /*0010*/ 	.byte	0x02, 0x03, 0x00, 0x00, 0x02, 0x06, 0x01, 0x00, 0x04, 0x0b, 0x08, 0x00, 0x09, 0x00, 0x00, 0x00
        /*0020*/ 	.byte	0x00, 0x00, 0x00, 0x00


//--------------------- .nv.info._Z12VecProdOnGPUPiS_S_i --------------------------
	.section	.nv.info._Z12VecProdOnGPUPiS_S_i,"",@"SHT_CUDA_INFO"
	.sectionflags	@""
	.align	4


	//----- nvinfo : EIATTR_CUDA_API_VERSION
	.align		4
        /*0000*/ 	.byte	0x04, 0x37
        /*0002*/ 	.short	(.L_8 - .L_7)
.L_7:
        /*0004*/ 	.word	0x00000082


	//----- nvinfo : EIATTR_KPARAM_INFO
	.align		4
.L_8:
        /*0008*/ 	.byte	0x04, 0x17
        /*000a*/ 	.short	(.L_10 - .L_9)
.L_9:
        /*000c*/ 	.word	0x00000000
        /*0010*/ 	.short	0x0003
        /*0012*/ 	.short	0x0018
        /*0014*/ 	.byte	0x00, 0xf0, 0x11, 0x00


	//----- nvinfo : EIATTR_KPARAM_INFO
	.align		4
.L_10:
        /*0018*/ 	.byte	0x04, 0x17
        /*001a*/ 	.short	(.L_12 - .L_11)
.L_11:
        /*001c*/ 	.word	0x00000000
        /*0020*/ 	.short	0x0002
        /*0022*/ 	.short	0x0010
        /*0024*/ 	.byte	0x00, 0xf5, 0x21, 0x00


	//----- nvinfo : EIATTR_KPARAM_INFO
	.align		4
.L_12:
        /*0028*/ 	.byte	0x04, 0x17
        /*002a*/ 	.short	(.L_14 - .L_13)
.L_13:
        /*002c*/ 	.word	0x00000000
        /*0030*/ 	.short	0x0001
        /*0032*/ 	.short	0x0008
        /*0034*/ 	.byte	0x00, 0xf5, 0x21, 0x00


	//----- nvinfo : EIATTR_KPARAM_INFO
	.align		4
.L_14:
        /*0038*/ 	.byte	0x04, 0x17
        /*003a*/ 	.short	(.L_16 - .L_15)
.L_15:
        /*003c*/ 	.word	0x00000000
        /*0040*/ 	.short	0x0000
        /*0042*/ 	.short	0x0000
        /*0044*/ 	.byte	0x00, 0xf5, 0x21, 0x00


	//----- nvinfo : EIATTR_SPARSE_MMA_MASK
	.align		4
.L_16:
        /*0048*/ 	.byte	0x03, 0x50
        /*004a*/ 	.short	0x0000


	//----- nvinfo : EIATTR_MAXREG_COUNT
	.align		4
        /*004c*/ 	.byte	0x03, 0x1b
        /*004e*/ 	.short	0x00ff


	//----- nvinfo : EIATTR_MERCURY_ISA_VERSION
	.align		4
        /*0050*/ 	.byte	0x03, 0x5f
        /*0052*/ 	.short	0x0101


	//----- nvinfo : EIATTR_VRC_CTA_INIT_COUNT
	.align		4
        /*0054*/ 	.byte	0x02, 0x4a
	.zero		1
	.zero		1


	//----- nvinfo : EIATTR_EXIT_INSTR_OFFSETS
	.align		4
        /*0058*/ 	.byte	0x04, 0x1c
        /*005a*/ 	.short	(.L_18 - .L_17)


	//   ....[0]....
.L_17:
        /*005c*/ 	.word	0x00000010


	//----- nvinfo : EIATTR_CBANK_PARAM_SIZE
	.align		4
.L_18:
        /*0060*/ 	.byte	0x03, 0x19
        /*0062*/ 	.short	0x001c


	//----- nvinfo : EIATTR_PARAM_CBANK
	.align		4
        /*0064*/ 	.byte	0x04, 0x0a
        /*0066*/ 	.short	(.L_20 - .L_19)
	.align		4
.L_19:
        /*0068*/ 	.word	index@(.nv.constant0._Z12VecProdOnGPUPiS_S_i)
        /*006c*/ 	.short	0x0380
        /*006e*/ 	.short	0x001c


	//----- nvinfo : EIATTR_SW_WAR
	.align		4
.L_20:
        /*0070*/ 	.byte	0x04, 0x36
        /*0072*/ 	.short	(.L_22 - .L_21)
.L_21:
        /*0074*/ 	.word	0x00000008
.L_22:


//--------------------- .nv.callgraph             --------------------------
	.section	.nv.callgraph,"",@"SHT_CUDA_CALLGRAPH"
	.align	4
	.sectionentsize	8
	.align		4
        /*0000*/ 	.word	0x00000000
	.align		4
        /*0004*/ 	.word	0xffffffff
	.align		4
        /*0008*/ 	.word	0x00000000
	.align		4
        /*000c*/ 	.word	0xfffffffe
	.align		4
        /*0010*/ 	.word	0x00000000
	.align		4
        /*0014*/ 	.word	0xfffffffd
	.align		4
        /*0018*/ 	.word	0x00000000
	.align		4
        /*001c*/ 	.word	0xfffffffc


//--------------------- .nv.constant4             --------------------------
	.section	.nv.constant4,"a",@progbits
	.align	8
	.align		8
.nv.constant4:
        /*0000*/ 	.dword	tmpC


//--------------------- .text._Z12VecProdOnGPUPiS_S_i --------------------------
	.section	.text._Z12VecProdOnGPUPiS_S_i,"ax",@progbits
	.align	128
        .global         _Z12VecProdOnGPUPiS_S_i
        .type           _Z12VecProdOnGPUPiS_S_i,@function
        .size           _Z12VecProdOnGPUPiS_S_i,(.L_x_1 - _Z12VecProdOnGPUPiS_S_i)
        .other          _Z12VecProdOnGPUPiS_S_i,@"STO_CUDA_ENTRY STV_DEFAULT"
_Z12VecProdOnGPUPiS_S_i:
.text._Z12VecProdOnGPUPiS_S_i:
[----:B------:R-:W-:Y:S01]  /*0000*/  LDC R1, c[0x0][0x37c] ;  /* 0x0000df00ff017b82 */ /* 0x000fe20000000800 */
[----:B------:R-:W-:Y:S05]  /*0010*/  EXIT ;  /* 0x000000000000794d */ /* 0x000fea0003800000 */
.L_x_0:
[----:B------:R-:W-:-:S00]  /*0020*/  BRA `(.L_x_0) ;  /* 0xfffffffc00fc7947 */ /* 0x000fc0000383ffff */
[----:B------:R-:W-:-:S00]  /*0030*/  NOP ;  /* 0x0000000000007918 */ /* 0x000fc00000000000 */
        /* <DEDUP_REMOVED lines=12> */
.L_x_1:


//--------------------- .nv.shared.reserved.0     --------------------------
	.section	.nv.shared.reserved.0,"aw",@nobits
	.weak		__nv_reservedSMEM_offset_0_alias
	.size		__nv_reservedSMEM_offset_0_alias, 0, 64
	.other		__nv_reservedSMEM_offset_0_alias,@"STO_CUDA_RESERVED_SHARED STV_DEFAULT"
__nv_reservedSMEM_offset_0_alias:
	.zero		0
	.zero		64


//--------------------- .nv.global                --------------------------
	.section	.nv.global,"aw",@nobits
	.align	4
.nv.global:
	.type		tmpC,@object
	.size		tmpC,(.L_0 - tmpC)
tmpC:
	.zero		67108864
.L_0:


//--------------------- .nv.constant0._Z12VecProdOnGPUPiS_S_i --------------------------
	.section	.nv.constant0._Z12VecProdOnGPUPiS_S_i,"a",@progbits
	.sectionflags	@""
	.align	4
.nv.constant0._Z12VecProdOnGPUPiS_S_i:
	.zero		924


//--------------------- SYMBOLS --------------------------

	.type		.nv.reservedSmem.offset0,@object
	.size		.nv.reservedSmem.offset0,0x4
